	.headerflags	@"EF_CUDA_TEXMODE_UNIFIED EF_CUDA_64BIT_ADDRESS EF_CUDA_ACCELERATORS EF_CUDA_SM90 EF_CUDA_VIRTUAL_SM(EF_CUDA_SM90)"
	.elftype	@"ET_EXEC"


//--------------------- .nv.info                  --------------------------
	.section	.nv.info,"",@"SHT_CUDA_INFO"
	.align	4


	//----- nvinfo : EIATTR_REGCOUNT
	.align		4
        /*0000*/ 	.byte	0x04, 0x2f
        /*0002*/ 	.short	(.L_1 - .L_0)
	.align		4
.L_0:
        /*0004*/ 	.word	index@(triton_poi_fused_convolution_max_pool2d_with_indices_relu_6)
        /*0008*/ 	.word	0x0000001f


	//----- nvinfo : EIATTR_MIN_STACK_SIZE
	.align		4
.L_1:
        /*000c*/ 	.byte	0x04, 0x12
        /*000e*/ 	.short	(.L_3 - .L_2)
	.align		4
.L_2:
        /*0010*/ 	.word	index@(triton_poi_fused_convolution_max_pool2d_with_indices_relu_6)
        /*0014*/ 	.word	0x00000000


	//----- nvinfo : EIATTR_FRAME_SIZE
	.align		4
.L_3:
        /*0018*/ 	.byte	0x04, 0x11
        /*001a*/ 	.short	(.L_5 - .L_4)
	.align		4
.L_4:
        /*001c*/ 	.word	index@(triton_poi_fused_convolution_max_pool2d_with_indices_relu_6)
        /*0020*/ 	.word	0x00000000


	//----- nvinfo : EIATTR_MIN_STACK_SIZE
	.align		4
.L_5:
        /*0024*/ 	.byte	0x04, 0x12
        /*0026*/ 	.short	(.L_7 - .L_6)
	.align		4
.L_6:
        /*0028*/ 	.word	index@(triton_poi_fused_convolution_max_pool2d_with_indices_relu_6)
        /*002c*/ 	.word	0x00000000
.L_7:


//--------------------- .nv.info.triton_poi_fused_convolution_max_pool2d_with_indices_relu_6 --------------------------
	.section	.nv.info.triton_poi_fused_convolution_max_pool2d_with_indices_relu_6,"",@"SHT_CUDA_INFO"
	.sectionflags	@""
	.align	4


	//----- nvinfo : EIATTR_CUDA_API_VERSION
	.align		4
        /*0000*/ 	.byte	0x04, 0x37
        /*0002*/ 	.short	(.L_9 - .L_8)
.L_8:
        /*0004*/ 	.word	0x0000007c


	//----- nvinfo : EIATTR_KPARAM_INFO
	.align		4
.L_9:
        /*0008*/ 	.byte	0x04, 0x17
        /*000a*/ 	.short	(.L_11 - .L_10)
.L_10:
        /*000c*/ 	.word	0x00000000
        /*0010*/ 	.short	0x0003
        /*0012*/ 	.short	0x0014
        /*0014*/ 	.byte	0x00, 0xf0, 0x11, 0x00


	//----- nvinfo : EIATTR_KPARAM_INFO
	.align		4
.L_11:
        /*0018*/ 	.byte	0x04, 0x17
        /*001a*/ 	.short	(.L_13 - .L_12)
.L_12:
        /*001c*/ 	.word	0x00000000
        /*0020*/ 	.short	0x0002
        /*0022*/ 	.short	0x0010
        /*0024*/ 	.byte	0x00, 0xf0, 0x11, 0x00


	//----- nvinfo : EIATTR_KPARAM_INFO
	.align		4
.L_13:
        /*0028*/ 	.byte	0x04, 0x17
        /*002a*/ 	.short	(.L_15 - .L_14)
.L_14:
        /*002c*/ 	.word	0x00000000
        /*0030*/ 	.short	0x0001
        /*0032*/ 	.short	0x0008
        /*0034*/ 	.byte	0x00, 0xf4, 0x21, 0x00


	//----- nvinfo : EIATTR_KPARAM_INFO
	.align		4
.L_15:
        /*0038*/ 	.byte	0x04, 0x17
        /*003a*/ 	.short	(.L_17 - .L_16)
.L_16:
        /*003c*/ 	.word	0x00000000
        /*0040*/ 	.short	0x0000
        /*0042*/ 	.short	0x0000
        /*0044*/ 	.byte	0x00, 0xf4, 0x21, 0x00


	//----- nvinfo : EIATTR_SPARSE_MMA_MASK
	.align		4
.L_17:
        /*0048*/ 	.byte	0x03, 0x50
        /*004a*/ 	.short	0x0000


	//----- nvinfo : EIATTR_MAXREG_COUNT
	.align		4
        /*004c*/ 	.byte	0x03, 0x1b
        /*004e*/ 	.short	0x00ff


	//----- nvinfo : EIATTR_EXIT_INSTR_OFFSETS
	.align		4
        /*0050*/ 	.byte	0x04, 0x1c
        /*0052*/ 	.short	(.L_19 - .L_18)


	//   ....[0]....
.L_18:
        /*0054*/ 	.word	0x000005e0


	//   ....[1]....
        /*0058*/ 	.word	0x00000630


	//----- nvinfo : EIATTR_REQNTID
	.align		4
.L_19:
        /*005c*/ 	.byte	0x04, 0x10
        /*005e*/ 	.short	(.L_21 - .L_20)
.L_20:
        /*0060*/ 	.word	0x00000080
        /*0064*/ 	.word	0x00000001
        /*0068*/ 	.word	0x00000001


	//----- nvinfo : EIATTR_CBANK_PARAM_SIZE
	.align		4
.L_21:
        /*006c*/ 	.byte	0x03, 0x19
        /*006e*/ 	.short	0x0018


	//----- nvinfo : EIATTR_PARAM_CBANK
	.align		4
        /*0070*/ 	.byte	0x04, 0x0a
        /*0072*/ 	.short	(.L_23 - .L_22)
	.align		4
.L_22:
        /*0074*/ 	.word	index@(.nv.constant0.triton_poi_fused_convolution_max_pool2d_with_indices_relu_6)
        /*0078*/ 	.short	0x0210
        /*007a*/ 	.short	0x0018


	//----- nvinfo : EIATTR_SW_WAR
	.align		4
.L_23:
        /*007c*/ 	.byte	0x04, 0x36
        /*007e*/ 	.short	(.L_25 - .L_24)
.L_24:
        /*0080*/ 	.word	0x00000008
.L_25:


//--------------------- .nv.callgraph             --------------------------
	.section	.nv.callgraph,"",@"SHT_CUDA_CALLGRAPH"
	.align	4
	.sectionentsize	8
	.align		4
        /*0000*/ 	.word	0x00000000
	.align		4
        /*0004*/ 	.word	0xffffffff
	.align		4
        /*0008*/ 	.word	0x00000000
	.align		4
        /*000c*/ 	.word	0xfffffffe
	.align		4
        /*0010*/ 	.word	0x00000000
	.align		4
        /*0014*/ 	.word	0xfffffffd
	.align		4
        /*0018*/ 	.word	0x00000000
	.align		4
        /*001c*/ 	.word	0xfffffffc


//--------------------- .text.triton_poi_fused_convolution_max_pool2d_with_indices_relu_6 --------------------------
	.section	.text.triton_poi_fused_convolution_max_pool2d_with_indices_relu_6,"ax",@progbits
	.sectionflags	@"SHF_BARRIERS=1"
	.align	128
        .global         triton_poi_fused_convolution_max_pool2d_with_indices_relu_6
        .type           triton_poi_fused_convolution_max_pool2d_with_indices_relu_6,@function
        .size           triton_poi_fused_convolution_max_pool2d_with_indices_relu_6,(.L_x_1 - triton_poi_fused_convolution_max_pool2d_with_indices_relu_6)
        .other          triton_poi_fused_convolution_max_pool2d_with_indices_relu_6,@"STO_CUDA_ENTRY STV_DEFAULT"
triton_poi_fused_convolution_max_pool2d_with_indices_relu_6:
.text.triton_poi_fused_convolution_max_pool2d_with_indices_relu_6:
[----:B------:R-:W0:Y:S01]  /*0000*/  LDC R1, c[0x0][0x28] ;  /* 0x00000a00ff017b82 */ /* 0x000e220000000800 */
[----:B------:R-:W1:Y:S07]  /*0010*/  S2R R0, SR_CTAID.X ;  /* 0x0000000000007919 */ /* 0x000e6e0000002500 */
[----:B------:R-:W2:Y:S01]  /*0020*/  LDC.64 R14, c[0x0][0x210] ;  /* 0x00008400ff0e7b82 */ /* 0x000ea20000000a00 */
[----:B------:R-:W-:Y:S01]  /*0030*/  IMAD.MOV.U32 R19, RZ, RZ, RZ ;  /* 0x000000ffff137224 */ /* 0x000fe200078e00ff */
[----:B------:R-:W-:Y:S01]  /*0040*/  ULDC.64 UR6, c[0x0][0x208] ;  /* 0x0000820000067ab9 */ /* 0x000fe20000000a00 */
[----:B------:R-:W3:Y:S01]  /*0050*/  S2R R21, SR_TID.X ;  /* 0x0000000000157919 */ /* 0x000ee20000002100 */
[----:B------:R-:W4:Y:S01]  /*0060*/  S2R R18, SR_CTAID.Y ;  /* 0x0000000000127919 */ /* 0x000f220000002600 */
[----:B------:R-:W-:-:S02]  /*0070*/  IMAD.MOV.U32 R20, RZ, RZ, RZ ;  /* 0x000000ffff147224 */ /* 0x000fc400078e00ff */
[----:B-1----:R-:W-:Y:S01]  /*0080*/  IMAD.SHL.U32 R0, R0, 0x10, RZ ;  /* 0x0000001000007824 */ /* 0x002fe200078e00ff */
[----:B---3--:R-:W-:-:S04]  /*0090*/  SHF.R.U32.HI R17, RZ, 0x4, R21 ;  /* 0x00000004ff117819 */ /* 0x008fc80000011615 */
[----:B------:R-:W-:Y:S01]  /*00a0*/  LOP3.LUT R6, R0, 0xf, R21, 0xf8, !PT ;  /* 0x0000000f00067812 */ /* 0x000fe200078ef815 */
[----:B----4-:R-:W-:Y:S01]  /*00b0*/  IMAD.SHL.U32 R16, R18, 0x40, RZ ;  /* 0x0000004012107824 */ /* 0x010fe200078e00ff */
[----:B------:R-:W-:Y:S02]  /*00c0*/  SGXT.U32 R17, R17, 0x3 ;  /* 0x000000031111781a */ /* 0x000fe40000000000 */
[----:B------:R-:W-:Y:S02]  /*00d0*/  ISETP.GE.AND P0, PT, R6, 0x9, PT ;  /* 0x000000090600780c */ /* 0x000fe40003f06270 */
[----:B------:R-:W-:Y:S02]  /*00e0*/  LOP3.LUT R2, R16, R17, RZ, 0xfc, !PT ;  /* 0x0000001110027212 */ /* 0x000fe400078efcff */
[----:B------:R-:W-:Y:S02]  /*00f0*/  LOP3.LUT R3, R16, 0x8, R17, 0xfe, !PT ;  /* 0x0000000810037812 */ /* 0x000fe400078efe11 */
[----:B------:R-:W-:Y:S01]  /*0100*/  LOP3.LUT R4, R16, 0x10, R17, 0xfe, !PT ;  /* 0x0000001010047812 */ /* 0x000fe200078efe11 */
[--C-:B------:R-:W-:Y:S01]  /*0110*/  IMAD R27, R2, 0x9, R6.reuse ;  /* 0x00000009021b7824 */ /* 0x100fe200078e0206 */
        /* <DEDUP_REMOVED lines=9> */
[----:B------:R-:W-:-:S02]  /*01b0*/  IMAD R11, R11, 0x9, R6 ;  /* 0x000000090b0b7824 */ /* 0x000fc400078e0206 */
[--C-:B------:R-:W-:Y:S02]  /*01c0*/  IMAD R13, R13, 0x9, R6.reuse ;  /* 0x000000090d0d7824 */ /* 0x100fe400078e0206 */
[----:B------:R-:W-:Y:S02]  /*01d0*/  IMAD R23, R23, 0x9, R6 ;  /* 0x0000000917177824 */ /* 0x000fe400078e0206 */
[----:B--2---:R-:W-:-:S04]  /*01e0*/  IMAD.WIDE R26, R27, 0x4, R14 ;  /* 0x000000041b1a7825 */ /* 0x004fc800078e020e */
[--C-:B------:R-:W-:Y:S01]  /*01f0*/  IMAD.WIDE R2, R3, 0x4, R14.reuse ;  /* 0x0000000403027825 */ /* 0x100fe200078e020e */
[----:B------:R1:W2:Y:S01]  /*0200*/  @!P0 LDG.E.EL R19, desc[UR6][R26.64] ;  /* 0x000000061a138981 */ /* 0x0002a2000c2e1900 */
[----:B------:R-:W-:Y:S02]  /*0210*/  CS2R R24, SRZ ;  /* 0x0000000000187805 */ /* 0x000fe4000001ff00 */
[--C-:B------:R-:W-:Y:S01]  /*0220*/  IMAD.WIDE R4, R5, 0x4, R14.reuse ;  /* 0x0000000405047825 */ /* 0x100fe200078e020e */
[----:B------:R3:W4:Y:S03]  /*0230*/  @!P0 LDG.E.EL R20, desc[UR6][R2.64] ;  /* 0x0000000602148981 */ /* 0x000726000c2e1900 */
[----:B------:R-:W-:-:S04]  /*0240*/  IMAD.WIDE R6, R7, 0x4, R14 ;  /* 0x0000000407067825 */ /* 0x000fc800078e020e */
[----:B------:R-:W-:-:S04]  /*0250*/  IMAD.WIDE R8, R9, 0x4, R14 ;  /* 0x0000000409087825 */ /* 0x000fc800078e020e */
[----:B------:R-:W-:-:S04]  /*0260*/  IMAD.WIDE R10, R11, 0x4, R14 ;  /* 0x000000040b0a7825 */ /* 0x000fc800078e020e */
[--C-:B------:R-:W-:Y:S01]  /*0270*/  IMAD.WIDE R12, R13, 0x4, R14.reuse ;  /* 0x000000040d0c7825 */ /* 0x100fe200078e020e */
[----:B-1----:R-:W-:Y:S01]  /*0280*/  CS2R R26, SRZ ;  /* 0x00000000001a7805 */ /* 0x002fe2000001ff00 */
[----:B------:R-:W5:Y:S02]  /*0290*/  @!P0 LDG.E.EL R24, desc[UR6][R6.64] ;  /* 0x0000000606188981 */ /* 0x000f64000c2e1900 */
[----:B------:R-:W-:Y:S01]  /*02a0*/  IMAD.WIDE R14, R23, 0x4, R14 ;  /* 0x00000004170e7825 */ /* 0x000fe200078e020e */
[----:B------:R-:W-:Y:S01]  /*02b0*/  HFMA2.MMA R23, -RZ, RZ, 0, 0 ;  /* 0x00000000ff177435 */ /* 0x000fe200000001ff */
[----:B------:R-:W5:Y:S02]  /*02c0*/  @!P0 LDG.E.EL R25, desc[UR6][R10.64] ;  /* 0x000000060a198981 */ /* 0x000f64000c2e1900 */
[----:B------:R-:W-:Y:S02]  /*02d0*/  IMAD.MOV.U32 R22, RZ, RZ, RZ ;  /* 0x000000ffff167224 */ /* 0x000fe400078e00ff */
[----:B------:R-:W5:Y:S04]  /*02e0*/  @!P0 LDG.E.EL R27, desc[UR6][R12.64] ;  /* 0x000000060c1b8981 */ /* 0x000f68000c2e1900 */
[----:B------:R-:W5:Y:S04]  /*02f0*/  @!P0 LDG.E.EL R22, desc[UR6][R4.64] ;  /* 0x0000000604168981 */ /* 0x000f68000c2e1900 */
[----:B------:R1:W5:Y:S04]  /*0300*/  @!P0 LDG.E.EL R23, desc[UR6][R8.64] ;  /* 0x0000000608178981 */ /* 0x000368000c2e1900 */
[----:B------:R-:W5:Y:S01]  /*0310*/  @!P0 LDG.E.EL R26, desc[UR6][R14.64] ;  /* 0x000000060e1a8981 */ /* 0x000f62000c2e1900 */
[----:B------:R-:W1:Y:S01]  /*0320*/  S2UR UR5, SR_CgaCtaId ;  /* 0x00000000000579c3 */ /* 0x000e620000008800 */
[----:B---3--:R-:W-:Y:S01]  /*0330*/  IMAD.SHL.U32 R2, R21, 0x40, RZ ;  /* 0x0000004015027824 */ /* 0x008fe200078e00ff */
[----:B------:R-:W-:-:S04]  /*0340*/  UMOV UR4, 0x400 ;  /* 0x0000040000047882 */ /* 0x000fc80000000000 */
[----:B------:R-:W-:-:S04]  /*0350*/  LOP3.LUT R2, R2, 0x3c0, RZ, 0xc0, !PT ;  /* 0x000003c002027812 */ /* 0x000fc800078ec0ff */
[----:B------:R-:W-:Y:S01]  /*0360*/  LOP3.LUT R3, R2, R17, RZ, 0xfc, !PT ;  /* 0x0000001102037212 */ /* 0x000fe200078efcff */
[----:B01----:R-:W-:-:S06]  /*0370*/  UPRMT UR4, UR5, 0x654, UR4 ;  /* 0x0000065405047896 */ /* 0x003fcc0008000004 */
[----:B------:R-:W-:-:S05]  /*0380*/  LEA.HI R2, R2, UR4, RZ, 0x1e ;  /* 0x0000000402027c11 */ /* 0x000fca000f8ff0ff */
[----:B------:R-:W-:Y:S01]  /*0390*/  IMAD R28, R3, 0x4, R2 ;  /* 0x00000004031c7824 */ /* 0x000fe200078e0202 */
[C---:B------:R-:W-:Y:S01]  /*03a0*/  LOP3.LUT R2, R21.reuse, 0x70, RZ, 0xc0, !PT ;  /* 0x0000007015027812 */ /* 0x040fe200078ec0ff */
[----:B------:R-:W-:-:S03]  /*03b0*/  IMAD.SHL.U32 R21, R21, 0x4, RZ ;  /* 0x0000000415157824 */ /* 0x000fc600078e00ff */
[----:B------:R-:W-:Y:S02]  /*03c0*/  IADD3 R3, R2, UR4, RZ ;  /* 0x0000000402037c10 */ /* 0x000fe4000fffe0ff */
[----:B------:R-:W-:-:S05]  /*03d0*/  LOP3.LUT R8, R21, 0x1fc, RZ, 0xc0, !PT ;  /* 0x000001fc15087812 */ /* 0x000fca00078ec0ff */
[----:B------:R-:W-:Y:S01]  /*03e0*/  IMAD R4, R8, 0x4, R3 ;  /* 0x0000000408047824 */ /* 0x000fe200078e0203 */
[----:B------:R-:W-:Y:S02]  /*03f0*/  SHF.R.S32.HI R3, RZ, 0x19, R18 ;  /* 0x00000019ff037819 */ /* 0x000fe40000011412 */
[----:B------:R-:W-:Y:S02]  /*0400*/  LOP3.LUT R16, R16, 0x3c, R21, 0xf8, !PT ;  /* 0x0000003c10107812 */ /* 0x000fe400078ef815 */
[----:B------:R-:W-:-:S04]  /*0410*/  SGXT R3, R3, 0x1 ;  /* 0x000000010303781a */ /* 0x000fc80000000200 */
[----:B------:R-:W-:Y:S02]  /*0420*/  LEA.HI R9, R3, R16, RZ, 0x6 ;  /* 0x0000001003097211 */ /* 0x000fe400078f30ff */
[----:B------:R-:W0:Y:S02]  /*0430*/  LDC.64 R2, c[0x0][0x218] ;  /* 0x00008600ff027b82 */ /* 0x000e240000000a00 */
[----:B------:R-:W-:Y:S02]  /*0440*/  LOP3.LUT R11, R9, 0xffffffc0, RZ, 0xc0, !PT ;  /* 0xffffffc0090b7812 */ /* 0x000fe400078ec0ff */
[----:B------:R-:W-:Y:S02]  /*0450*/  SHF.R.S32.HI R10, RZ, 0x6, R9 ;  /* 0x00000006ff0a7819 */ /* 0x000fe40000011409 */
[----:B------:R-:W-:Y:S01]  /*0460*/  LOP3.LUT R9, R0, R17, RZ, 0xfc, !PT ;  /* 0x0000001100097212 */ /* 0x000fe200078efcff */
[----:B------:R-:W-:Y:S01]  /*0470*/  IMAD.IADD R11, R16, 0x1, -R11 ;  /* 0x00000001100b7824 */ /* 0x000fe200078e0a0b */
[----:B------:R-:W-:-:S02]  /*0480*/  LOP3.LUT R0, R0, 0x8, R17, 0xfe, !PT ;  /* 0x0000000800007812 */ /* 0x000fc400078efe11 */
[----:B------:R-:W-:Y:S01]  /*0490*/  LOP3.LUT R13, R8, 0x200, RZ, 0xfc, !PT ;  /* 0x00000200080d7812 */ /* 0x000fe200078efcff */
[----:B------:R-:W-:Y:S01]  /*04a0*/  IMAD R12, R10, 0x240, R11 ;  /* 0x000002400a0c7824 */ /* 0x000fe200078e020b */
[C---:B------:R-:W-:Y:S02]  /*04b0*/  ISETP.GE.AND P1, PT, R9.reuse, 0x9, PT ;  /* 0x000000090900780c */ /* 0x040fe40003f26270 */
[----:B------:R-:W-:Y:S01]  /*04c0*/  ISETP.GE.AND P0, PT, R0, 0x9, PT ;  /* 0x000000090000780c */ /* 0x000fe20003f06270 */
[----:B------:R-:W-:Y:S01]  /*04d0*/  IMAD R11, R9, 0x40, R12 ;  /* 0x00000040090b7824 */ /* 0x000fe200078e020c */
[----:B------:R-:W-:-:S04]  /*04e0*/  SHF.R.U32.HI R13, RZ, 0x2, R13 ;  /* 0x00000002ff0d7819 */ /* 0x000fc8000001160d */
[----:B------:R-:W-:Y:S01]  /*04f0*/  LOP3.LUT R13, R13, 0xf0, RZ, 0xc0, !PT ;  /* 0x000000f00d0d7812 */ /* 0x000fe200078ec0ff */
[----:B0-----:R-:W-:-:S03]  /*0500*/  IMAD.WIDE R10, R11, 0x4, R2 ;  /* 0x000000040b0a7825 */ /* 0x001fc600078e0202 */
[----:B------:R-:W-:-:S05]  /*0510*/  IADD3 R13, R13, UR4, RZ ;  /* 0x000000040d0d7c10 */ /* 0x000fca000fffe0ff */
[----:B------:R-:W-:Y:S01]  /*0520*/  IMAD R13, R8, 0x4, R13 ;  /* 0x00000004080d7824 */ /* 0x000fe200078e020d */
[----:B--2---:R-:W-:Y:S04]  /*0530*/  STS [R28], R19 ;  /* 0x000000131c007388 */ /* 0x004fe80000000800 */
[----:B----4-:R-:W-:Y:S04]  /*0540*/  STS [R28+0x20], R20 ;  /* 0x000020141c007388 */ /* 0x010fe80000000800 */
[----:B-----5:R-:W-:Y:S04]  /*0550*/  STS [R28+0x60], R24 ;  /* 0x000060181c007388 */ /* 0x020fe80000000800 */
[----:B------:R-:W-:Y:S04]  /*0560*/  STS [R28+0xa0], R25 ;  /* 0x0000a0191c007388 */ /* 0x000fe80000000800 */
[----:B------:R-:W-:Y:S04]  /*0570*/  STS [R28+0xc0], R27 ;  /* 0x0000c01b1c007388 */ /* 0x000fe80000000800 */
[----:B------:R-:W-:Y:S04]  /*0580*/  STS [R28+0x40], R22 ;  /* 0x000040161c007388 */ /* 0x000fe80000000800 */
[----:B------:R-:W-:Y:S04]  /*0590*/  STS [R28+0x80], R23 ;  /* 0x000080171c007388 */ /* 0x000fe80000000800 */
[----:B------:R-:W-:Y:S01]  /*05a0*/  STS [R28+0xe0], R26 ;  /* 0x0000e01a1c007388 */ /* 0x000fe20000000800 */
[----:B------:R-:W-:Y:S06]  /*05b0*/  BAR.SYNC.DEFER_BLOCKING 0x0 ;  /* 0x0000000000007b1d */ /* 0x000fec0000010000 */
[----:B------:R-:W0:Y:S04]  /*05c0*/  LDS.128 R4, [R4] ;  /* 0x0000000004047984 */ /* 0x000e280000000c00 */
[----:B0-----:R0:W-:Y:S02]  /*05d0*/  @!P1 STG.E.128 desc[UR6][R10.64], R4 ;  /* 0x000000040a009986 */ /* 0x0011e4000c101d06 */
[----:B0-----:R-:W-:Y:S05]  /*05e0*/  @P0 EXIT ;  /* 0x000000000000094d */ /* 0x001fea0003800000 */
[----:B0-----:R-:W0:Y:S01]  /*05f0*/  LDS.128 R8, [R13+0x800] ;  /* 0x000800000d087984 */ /* 0x001e220000000c00 */
[----:B------:R-:W-:-:S04]  /*0600*/  IMAD R5, R0, 0x40, R12 ;  /* 0x0000004000057824 */ /* 0x000fc800078e020c */
[----:B------:R-:W-:-:S05]  /*0610*/  IMAD.WIDE R2, R5, 0x4, R2 ;  /* 0x0000000405027825 */ /* 0x000fca00078e0202 */
[----:B0-----:R-:W-:Y:S01]  /*0620*/  STG.E.128 desc[UR6][R2.64], R8 ;  /* 0x0000000802007986 */ /* 0x001fe2000c101d06 */
[----:B------:R-:W-:Y:S05]  /*0630*/  EXIT ;  /* 0x000000000000794d */ /* 0x000fea0003800000 */
.L_x_0:
[----:B------:R-:W-:-:S00]  /*0640*/  BRA `(.L_x_0) ;  /* 0xfffffffc00fc7947 */ /* 0x000fc0000383ffff */
[----:B------:R-:W-:-:S00]  /*0650*/  NOP ;  /* 0x0000000000007918 */ /* 0x000fc00000000000 */
        /* <DEDUP_REMOVED lines=10> */
.L_x_1:


//--------------------- .nv.shared.triton_poi_fused_convolution_max_pool2d_with_indices_relu_6 --------------------------
	.section	.nv.shared.triton_poi_fused_convolution_max_pool2d_with_indices_relu_6,"aw",@nobits
	.sectionflags	@""
	.align	16
	.zero		1024


//--------------------- .nv.constant0.triton_poi_fused_convolution_max_pool2d_with_indices_relu_6 --------------------------
	.section	.nv.constant0.triton_poi_fused_convolution_max_pool2d_with_indices_relu_6,"a",@progbits
	.sectionflags	@""
	.align	4
.nv.constant0.triton_poi_fused_convolution_max_pool2d_with_indices_relu_6:
	.zero		552
